//
// Generated by NVIDIA NVVM Compiler
//
// Compiler Build ID: CL-36424714
// Cuda compilation tools, release 13.0, V13.0.88
// Based on NVVM 20.0.0
//

.version 9.0
.target sm_100
.address_size 64

	// .globl	_Z8wmma_kerI6__halfEvPS0_S1_PT_b

.visible .entry _Z8wmma_kerI6__halfEvPS0_S1_PT_b(
	.param .u64 .ptr .align 1 _Z8wmma_kerI6__halfEvPS0_S1_PT_b_param_0,
	.param .u64 .ptr .align 1 _Z8wmma_kerI6__halfEvPS0_S1_PT_b_param_1,
	.param .u64 .ptr .align 1 _Z8wmma_kerI6__halfEvPS0_S1_PT_b_param_2,
	.param .u8 _Z8wmma_kerI6__halfEvPS0_S1_PT_b_param_3
)
{
	.reg .pred 	%p<2>;
	.reg .b16 	%rs<3>;
	.reg .b32 	%r<37>;
	.reg .b32 	%f<2>;
	.reg .b64 	%rd<7>;

	ld.param.u64 	%rd2, [_Z8wmma_kerI6__halfEvPS0_S1_PT_b_param_0];
	ld.param.u64 	%rd3, [_Z8wmma_kerI6__halfEvPS0_S1_PT_b_param_1];
	ld.param.u64 	%rd4, [_Z8wmma_kerI6__halfEvPS0_S1_PT_b_param_2];
	ld.param.s8 	%rs1, [_Z8wmma_kerI6__halfEvPS0_S1_PT_b_param_3];
	cvta.to.global.u64 	%rd1, %rd4;
	cvta.to.global.u64 	%rd5, %rd3;
	cvta.to.global.u64 	%rd6, %rd2;
	mov.b32 	%r26, 16;
	wmma.load.a.sync.aligned.row.m16n16k16.global.f16 	{%r1, %r2, %r3, %r4, %r5, %r6, %r7, %r8}, [%rd6], %r26;
	wmma.load.b.sync.aligned.col.m16n16k16.global.f16 	{%r9, %r10, %r11, %r12, %r13, %r14, %r15, %r16}, [%rd5], %r26;
	setp.eq.s16 	%p1, %rs1, 0;
	@%p1 bra 	$L__BB0_2;
	mov.f32 	%f1, 0f00000000;
	// begin inline asm
	{  cvt.rn.f16.f32 %rs2, %f1;}

	// end inline asm
	mov.b32 	%r33, {%rs2, %rs2};
	mov.u32 	%r34, %r33;
	mov.u32 	%r35, %r33;
	mov.u32 	%r36, %r33;
	bra.uni 	$L__BB0_3;
$L__BB0_2:
	mov.b32 	%r27, 16;
	wmma.load.c.sync.aligned.col.m16n16k16.global.f16 	{%r36, %r35, %r34, %r33}, [%rd1], %r27;
$L__BB0_3:
	wmma.mma.sync.aligned.row.col.m16n16k16.f16.f16 {%r28, %r29, %r30, %r31}, {%r1, %r2, %r3, %r4, %r5, %r6, %r7, %r8}, {%r9, %r10, %r11, %r12, %r13, %r14, %r15, %r16}, {%r36, %r35, %r34, %r33};
	mov.b32 	%r32, 16;
	wmma.store.d.sync.aligned.col.m16n16k16.global.f16 	[%rd1], {%r28, %r29, %r30, %r31}, %r32;
	ret;

}
	// .globl	_Z8wmma_kerIfEvP6__halfS1_PT_b
.visible .entry _Z8wmma_kerIfEvP6__halfS1_PT_b(
	.param .u64 .ptr .align 1 _Z8wmma_kerIfEvP6__halfS1_PT_b_param_0,
	.param .u64 .ptr .align 1 _Z8wmma_kerIfEvP6__halfS1_PT_b_param_1,
	.param .u64 .ptr .align 1 _Z8wmma_kerIfEvP6__halfS1_PT_b_param_2,
	.param .u8 _Z8wmma_kerIfEvP6__halfS1_PT_b_param_3
)
{
	.reg .pred 	%p<2>;
	.reg .b16 	%rs<2>;
	.reg .b32 	%r<20>;
	.reg .b32 	%f<34>;
	.reg .b64 	%rd<7>;

	ld.param.u64 	%rd2, [_Z8wmma_kerIfEvP6__halfS1_PT_b_param_0];
	ld.param.u64 	%rd3, [_Z8wmma_kerIfEvP6__halfS1_PT_b_param_1];
	ld.param.u64 	%rd4, [_Z8wmma_kerIfEvP6__halfS1_PT_b_param_2];
	ld.param.s8 	%rs1, [_Z8wmma_kerIfEvP6__halfS1_PT_b_param_3];
	cvta.to.global.u64 	%rd1, %rd4;
	cvta.to.global.u64 	%rd5, %rd3;
	cvta.to.global.u64 	%rd6, %rd2;
	mov.b32 	%r17, 16;
	wmma.load.a.sync.aligned.row.m16n16k16.global.f16 	{%r1, %r2, %r3, %r4, %r5, %r6, %r7, %r8}, [%rd6], %r17;
	wmma.load.b.sync.aligned.col.m16n16k16.global.f16 	{%r9, %r10, %r11, %r12, %r13, %r14, %r15, %r16}, [%rd5], %r17;
	setp.ne.s16 	%p1, %rs1, 0;
	mov.f32 	%f26, 0f00000000;
	mov.f32 	%f27, %f26;
	mov.f32 	%f28, %f26;
	mov.f32 	%f29, %f26;
	mov.f32 	%f30, %f26;
	mov.f32 	%f31, %f26;
	mov.f32 	%f32, %f26;
	mov.f32 	%f33, %f26;
	@%p1 bra 	$L__BB1_2;
	mov.b32 	%r18, 16;
	wmma.load.c.sync.aligned.col.m16n16k16.global.f32 	{%f33, %f32, %f31, %f30, %f29, %f28, %f27, %f26}, [%rd1], %r18;
$L__BB1_2:
	wmma.mma.sync.aligned.row.col.m16n16k16.f32.f32 {%f18, %f19, %f20, %f21, %f22, %f23, %f24, %f25}, {%r1, %r2, %r3, %r4, %r5, %r6, %r7, %r8}, {%r9, %r10, %r11, %r12, %r13, %r14, %r15, %r16}, {%f33, %f32, %f31, %f30, %f29, %f28, %f27, %f26};
	mov.b32 	%r19, 16;
	wmma.store.d.sync.aligned.col.m16n16k16.global.f32 	[%rd1], {%f18, %f19, %f20, %f21, %f22, %f23, %f24, %f25}, %r19;
	ret;

}


// ===== COMPILED SASS (sm_100) =====

	.target	sm_100

	.elftype	@"ET_EXEC"


//--------------------- .note.nv.tkinfo           --------------------------
	.section	.note.nv.tkinfo,"",@"SHT_NOTE"
	.sectionflags	@"SHF_NOTE_NV_TKINFO"
	.tkinfo
        /*0018*/ 	.word	0x00000002
        /*0030*/ 	.string	""
        /*0030*/ 	.string	"ptxas"
        /*0030*/ 	.string	"Cuda compilation tools, release 13.0, V13.0.88"
        /*0030*/ 	.string	"Build cuda_13.0.r13.0/compiler.36424714_0"
        /*0030*/ 	.string	"-arch sm_100 -m 64 "



//--------------------- .note.nv.cuinfo           --------------------------
	.section	.note.nv.cuinfo,"",@"SHT_NOTE"
	.sectionflags	@"SHF_NOTE_NV_CUINFO"
        /*0018*/ 	.short	0x0002
        /*001a*/ 	.short	0x0064
        /*001c*/ 	.short	0x0082
	.zero		2


//--------------------- .nv.info                  --------------------------
	.section	.nv.info,"",@"SHT_CUDA_INFO"
	.align	4


	//----- nvinfo : EIATTR_REGCOUNT
	.align		4
        /*0000*/ 	.byte	0x04, 0x2f
        /*0002*/ 	.short	(.L_1 - .L_0)
	.align		4
.L_0:
        /*0004*/ 	.word	index@(_Z8wmma_kerI6__halfEvPS0_S1_PT_b)
        /*0008*/ 	.word	0x00000016


	//----- nvinfo : EIATTR_FRAME_SIZE
	.align		4
.L_1:
        /*000c*/ 	.byte	0x04, 0x11
        /*000e*/ 	.short	(.L_3 - .L_2)
	.align		4
.L_2:
        /*0010*/ 	.word	index@(_Z8wmma_kerI6__halfEvPS0_S1_PT_b)
        /*0014*/ 	.word	0x00000000


	//----- nvinfo : EIATTR_REGCOUNT
	.align		4
.L_3:
        /*0018*/ 	.byte	0x04, 0x2f
        /*001a*/ 	.short	(.L_5 - .L_4)
	.align		4
.L_4:
        /*001c*/ 	.word	index@(_Z8wmma_kerIfEvP6__halfS1_PT_b)
        /*0020*/ 	.word	0x0000001a


	//----- nvinfo : EIATTR_FRAME_SIZE
	.align		4
.L_5:
        /*0024*/ 	.byte	0x04, 0x11
        /*0026*/ 	.short	(.L_7 - .L_6)
	.align		4
.L_6:
        /*0028*/ 	.word	index@(_Z8wmma_kerIfEvP6__halfS1_PT_b)
        /*002c*/ 	.word	0x00000000


	//----- nvinfo : EIATTR_MIN_STACK_SIZE
	.align		4
.L_7:
        /*0030*/ 	.byte	0x04, 0x12
        /*0032*/ 	.short	(.L_9 - .L_8)
	.align		4
.L_8:
        /*0034*/ 	.word	index@(_Z8wmma_kerIfEvP6__halfS1_PT_b)
        /*0038*/ 	.word	0x00000000


	//----- nvinfo : EIATTR_MIN_STACK_SIZE
	.align		4
.L_9:
        /*003c*/ 	.byte	0x04, 0x12
        /*003e*/ 	.short	(.L_11 - .L_10)
	.align		4
.L_10:
        /*0040*/ 	.word	index@(_Z8wmma_kerI6__halfEvPS0_S1_PT_b)
        /*0044*/ 	.word	0x00000000
.L_11:


//--------------------- .nv.compat                --------------------------
	.section	.nv.compat,"",@"SHT_CUDA_COMPAT_INFO"
	.align	4
        /*0000*/ 	.byte	0x02, 0x09, 0x00, 0x00, 0x02, 0x02, 0x01, 0x00, 0x02, 0x05, 0x05, 0x00, 0x03, 0x07, 0x01, 0x01
        /*0010*/ 	.byte	0x02, 0x03, 0x00, 0x00, 0x02, 0x06, 0x01, 0x00, 0x04, 0x0b, 0x08, 0x00, 0x09, 0x00, 0x00, 0x00
        /*0020*/ 	.byte	0x00, 0x00, 0x00, 0x00


//--------------------- .nv.info._Z8wmma_kerIfEvP6__halfS1_PT_b --------------------------
	.section	.nv.info._Z8wmma_kerIfEvP6__halfS1_PT_b,"",@"SHT_CUDA_INFO"
	.sectionflags	@""
	.align	4


	//----- nvinfo : EIATTR_CUDA_API_VERSION
	.align		4
        /*0000*/ 	.byte	0x04, 0x37
        /*0002*/ 	.short	(.L_13 - .L_12)
.L_12:
        /*0004*/ 	.word	0x00000082


	//----- nvinfo : EIATTR_KPARAM_INFO
	.align		4
.L_13:
        /*0008*/ 	.byte	0x04, 0x17
        /*000a*/ 	.short	(.L_15 - .L_14)
.L_14:
        /*000c*/ 	.word	0x00000000
        /*0010*/ 	.short	0x0003
        /*0012*/ 	.short	0x0018
        /*0014*/ 	.byte	0x00, 0xf0, 0x05, 0x00


	//----- nvinfo : EIATTR_KPARAM_INFO
	.align		4
.L_15:
        /*0018*/ 	.byte	0x04, 0x17
        /*001a*/ 	.short	(.L_17 - .L_16)
.L_16:
        /*001c*/ 	.word	0x00000000
        /*0020*/ 	.short	0x0002
        /*0022*/ 	.short	0x0010
        /*0024*/ 	.byte	0x00, 0xf5, 0x21, 0x00


	//----- nvinfo : EIATTR_KPARAM_INFO
	.align		4
.L_17:
        /*0028*/ 	.byte	0x04, 0x17
        /*002a*/ 	.short	(.L_19 - .L_18)
.L_18:
        /*002c*/ 	.word	0x00000000
        /*0030*/ 	.short	0x0001
        /*0032*/ 	.short	0x0008
        /*0034*/ 	.byte	0x00, 0xf5, 0x21, 0x00


	//----- nvinfo : EIATTR_KPARAM_INFO
	.align		4
.L_19:
        /*0038*/ 	.byte	0x04, 0x17
        /*003a*/ 	.short	(.L_21 - .L_20)
.L_20:
        /*003c*/ 	.word	0x00000000
        /*0040*/ 	.short	0x0000
        /*0042*/ 	.short	0x0000
        /*0044*/ 	.byte	0x00, 0xf5, 0x21, 0x00


	//----- nvinfo : EIATTR_SPARSE_MMA_MASK
	.align		4
.L_21:
        /*0048*/ 	.byte	0x03, 0x50
        /*004a*/ 	.short	0x0000


	//----- nvinfo : EIATTR_WMMA_USED
	.align		4
        /*004c*/ 	.byte	0x01, 0x2b
	.zero		2


	//----- nvinfo : EIATTR_MAXREG_COUNT
	.align		4
        /*0050*/ 	.byte	0x03, 0x1b
        /*0052*/ 	.short	0x00ff


	//----- nvinfo : EIATTR_MERCURY_ISA_VERSION
	.align		4
        /*0054*/ 	.byte	0x03, 0x5f
        /*0056*/ 	.short	0x0101


	//----- nvinfo : EIATTR_VRC_CTA_INIT_COUNT
	.align		4
        /*0058*/ 	.byte	0x02, 0x4a
	.zero		1
	.zero		1


	//----- nvinfo : EIATTR_EXIT_INSTR_OFFSETS
	.align		4
        /*005c*/ 	.byte	0x04, 0x1c
        /*005e*/ 	.short	(.L_23 - .L_22)


	//   ....[0]....
.L_22:
        /*0060*/ 	.word	0x00000340


	//----- nvinfo : EIATTR_CBANK_PARAM_SIZE
	.align		4
.L_23:
        /*0064*/ 	.byte	0x03, 0x19
        /*0066*/ 	.short	0x0019


	//----- nvinfo : EIATTR_PARAM_CBANK
	.align		4
        /*0068*/ 	.byte	0x04, 0x0a
        /*006a*/ 	.short	(.L_25 - .L_24)
	.align		4
.L_24:
        /*006c*/ 	.word	index@(.nv.constant0._Z8wmma_kerIfEvP6__halfS1_PT_b)
        /*0070*/ 	.short	0x0380
        /*0072*/ 	.short	0x0019


	//----- nvinfo : EIATTR_SW_WAR
	.align		4
.L_25:
        /*0074*/ 	.byte	0x04, 0x36
        /*0076*/ 	.short	(.L_27 - .L_26)
.L_26:
        /*0078*/ 	.word	0x00000008
.L_27:


//--------------------- .nv.info._Z8wmma_kerI6__halfEvPS0_S1_PT_b --------------------------
	.section	.nv.info._Z8wmma_kerI6__halfEvPS0_S1_PT_b,"",@"SHT_CUDA_INFO"
	.sectionflags	@""
	.align	4


	//----- nvinfo : EIATTR_CUDA_API_VERSION
	.align		4
        /*0000*/ 	.byte	0x04, 0x37
        /*0002*/ 	.short	(.L_29 - .L_28)
.L_28:
        /*0004*/ 	.word	0x00000082


	//----- nvinfo : EIATTR_KPARAM_INFO
	.align		4
.L_29:
        /*0008*/ 	.byte	0x04, 0x17
        /*000a*/ 	.short	(.L_31 - .L_30)
.L_30:
        /*000c*/ 	.word	0x00000000
        /*0010*/ 	.short	0x0003
        /*0012*/ 	.short	0x0018
        /*0014*/ 	.byte	0x00, 0xf0, 0x05, 0x00


	//----- nvinfo : EIATTR_KPARAM_INFO
	.align		4
.L_31:
        /*0018*/ 	.byte	0x04, 0x17
        /*001a*/ 	.short	(.L_33 - .L_32)
.L_32:
        /*001c*/ 	.word	0x00000000
        /*0020*/ 	.short	0x0002
        /*0022*/ 	.short	0x0010
        /*0024*/ 	.byte	0x00, 0xf5, 0x21, 0x00


	//----- nvinfo : EIATTR_KPARAM_INFO
	.align		4
.L_33:
        /*0028*/ 	.byte	0x04, 0x17
        /*002a*/ 	.short	(.L_35 - .L_34)
.L_34:
        /*002c*/ 	.word	0x00000000
        /*0030*/ 	.short	0x0001
        /*0032*/ 	.short	0x0008
        /*0034*/ 	.byte	0x00, 0xf5, 0x21, 0x00


	//----- nvinfo : EIATTR_KPARAM_INFO
	.align		4
.L_35:
        /*0038*/ 	.byte	0x04, 0x17
        /*003a*/ 	.short	(.L_37 - .L_36)
.L_36:
        /*003c*/ 	.word	0x00000000
        /*0040*/ 	.short	0x0000
        /*0042*/ 	.short	0x0000
        /*0044*/ 	.byte	0x00, 0xf5, 0x21, 0x00


	//----- nvinfo : EIATTR_SPARSE_MMA_MASK
	.align		4
.L_37:
        /*0048*/ 	.byte	0x03, 0x50
        /*004a*/ 	.short	0x0000


	//----- nvinfo : EIATTR_WMMA_USED
	.align		4
        /*004c*/ 	.byte	0x01, 0x2b
	.zero		2


	//----- nvinfo : EIATTR_MAXREG_COUNT
	.align		4
        /*0050*/ 	.byte	0x03, 0x1b
        /*0052*/ 	.short	0x00ff


	//----- nvinfo : EIATTR_MERCURY_ISA_VERSION
	.align		4
        /*0054*/ 	.byte	0x03, 0x5f
        /*0056*/ 	.short	0x0101


	//----- nvinfo : EIATTR_VRC_CTA_INIT_COUNT
	.align		4
        /*0058*/ 	.byte	0x02, 0x4a
	.zero		1
	.zero		1


	//----- nvinfo : EIATTR_EXIT_INSTR_OFFSETS
	.align		4
        /*005c*/ 	.byte	0x04, 0x1c
        /*005e*/ 	.short	(.L_39 - .L_38)


	//   ....[0]....
.L_38:
        /*0060*/ 	.word	0x00000320


	//----- nvinfo : EIATTR_CBANK_PARAM_SIZE
	.align		4
.L_39:
        /*0064*/ 	.byte	0x03, 0x19
        /*0066*/ 	.short	0x0019


	//----- nvinfo : EIATTR_PARAM_CBANK
	.align		4
        /*0068*/ 	.byte	0x04, 0x0a
        /*006a*/ 	.short	(.L_41 - .L_40)
	.align		4
.L_40:
        /*006c*/ 	.word	index@(.nv.constant0._Z8wmma_kerI6__halfEvPS0_S1_PT_b)
        /*0070*/ 	.short	0x0380
        /*0072*/ 	.short	0x0019


	//----- nvinfo : EIATTR_SW_WAR
	.align		4
.L_41:
        /*0074*/ 	.byte	0x04, 0x36
        /*0076*/ 	.short	(.L_43 - .L_42)
.L_42:
        /*0078*/ 	.word	0x00000008
.L_43:


//--------------------- .nv.callgraph             --------------------------
	.section	.nv.callgraph,"",@"SHT_CUDA_CALLGRAPH"
	.align	4
	.sectionentsize	8
	.align		4
        /*0000*/ 	.word	0x00000000
	.align		4
        /*0004*/ 	.word	0xffffffff
	.align		4
        /*0008*/ 	.word	0x00000000
	.align		4
        /*000c*/ 	.word	0xfffffffe
	.align		4
        /*0010*/ 	.word	0x00000000
	.align		4
        /*0014*/ 	.word	0xfffffffd
	.align		4
        /*0018*/ 	.word	0x00000000
	.align		4
        /*001c*/ 	.word	0xfffffffc


//--------------------- .text._Z8wmma_kerIfEvP6__halfS1_PT_b --------------------------
	.section	.text._Z8wmma_kerIfEvP6__halfS1_PT_b,"ax",@progbits
	.align	128
        .global         _Z8wmma_kerIfEvP6__halfS1_PT_b
        .type           _Z8wmma_kerIfEvP6__halfS1_PT_b,@function
        .size           _Z8wmma_kerIfEvP6__halfS1_PT_b,(.L_x_3 - _Z8wmma_kerIfEvP6__halfS1_PT_b)
        .other          _Z8wmma_kerIfEvP6__halfS1_PT_b,@"STO_CUDA_ENTRY STV_DEFAULT"
_Z8wmma_kerIfEvP6__halfS1_PT_b:
.text._Z8wmma_kerIfEvP6__halfS1_PT_b:
[----:B------:R-:W-:Y:S01]  /*0000*/  LDC R1, c[0x0][0x37c] ;  /* 0x0000df00ff017b82 */ /* 0x000fe20000000800 */
[----:B------:R-:W0:Y:S01]  /*0010*/  S2R R6, SR_LANEID ;  /* 0x0000000000067919 */ /* 0x000e220000000000 */
[----:B------:R-:W1:Y:S01]  /*0020*/  LDCU.U8 UR4, c[0x0][0x398] ;  /* 0x00007300ff0477ac */ /* 0x000e620008000000 */
[----:B------:R-:W-:Y:S02]  /*0030*/  IMAD.MOV.U32 R3, RZ, RZ, RZ ;  /* 0x000000ffff037224 */ /* 0x000fe400078e00ff */
[----:B------:R-:W-:Y:S01]  /*0040*/  IMAD.MOV.U32 R7, RZ, RZ, RZ ;  /* 0x000000ffff077224 */ /* 0x000fe200078e00ff */
[----:B------:R-:W2:Y:S01]  /*0050*/  LDCU.128 UR8, c[0x0][0x380] ;  /* 0x00007000ff0877ac */ /* 0x000ea20008000c00 */
[----:B------:R-:W3:Y:S01]  /*0060*/  LDCU.64 UR12, c[0x0][0x390] ;  /* 0x00007200ff0c77ac */ /* 0x000ee20008000a00 */
[----:B------:R-:W4:Y:S01]  /*0070*/  LDCU.64 UR6, c[0x0][0x358] ;  /* 0x00006b00ff0677ac */ /* 0x000f220008000a00 */
[----:B-1----:R-:W-:Y:S01]  /*0080*/  UPRMT UR4, UR4, 0x8880, URZ ;  /* 0x0000888004047896 */ /* 0x002fe200080000ff */
[C---:B0-----:R-:W-:Y:S01]  /*0090*/  LOP3.LUT R2, R6.reuse, 0x3, RZ, 0xc0, !PT ;  /* 0x0000000306027812 */ /* 0x041fe200078ec0ff */
[----:B------:R-:W-:Y:S01]  /*00a0*/  IMAD.SHL.U32 R9, R6, 0x2, RZ ;  /* 0x0000000206097824 */ /* 0x000fe200078e00ff */
[----:B------:R-:W-:-:S04]  /*00b0*/  SHF.R.U32.HI R6, RZ, 0x2, R6 ;  /* 0x00000002ff067819 */ /* 0x000fc80000011606 */
[----:B------:R-:W-:Y:S01]  /*00c0*/  LOP3.LUT R9, R9, 0x6, RZ, 0xe2, !PT ;  /* 0x0000000609097812 */ /* 0x000fe200078ee2ff */
[----:B------:R-:W-:-:S04]  /*00d0*/  IMAD.WIDE.U32 R4, R6, 0x8, R2 ;  /* 0x0000000806047825 */ /* 0x000fc800078e0002 */
[----:B------:R-:W-:Y:S01]  /*00e0*/  IMAD.WIDE.U32 R6, R9, 0x10, R6 ;  /* 0x0000001009067825 */ /* 0x000fe200078e0006 */
[C---:B--2---:R-:W-:Y:S02]  /*00f0*/  LEA R12, P0, R4.reuse, UR8, 0x2 ;  /* 0x00000008040c7c11 */ /* 0x044fe4000f8010ff */
[C---:B------:R-:W-:Y:S02]  /*0100*/  LEA R10, P1, R4.reuse, UR10, 0x2 ;  /* 0x0000000a040a7c11 */ /* 0x040fe4000f8210ff */
[C-C-:B------:R-:W-:Y:S02]  /*0110*/  LEA.HI.X R13, R4.reuse, UR9, R5.reuse, 0x2, P0 ;  /* 0x00000009040d7c11 */ /* 0x140fe400080f1405 */
[----:B------:R-:W-:Y:S02]  /*0120*/  ISETP.NE.AND P0, PT, RZ, UR4, PT ;  /* 0x00000004ff007c0c */ /* 0x000fe4000bf05270 */
[----:B------:R-:W-:Y:S02]  /*0130*/  LEA.HI.X R11, R4, UR11, R5, 0x2, P1 ;  /* 0x0000000b040b7c11 */ /* 0x000fe400088f1405 */
[----:B---3--:R-:W-:-:S02]  /*0140*/  LEA R2, P2, R6, UR12, 0x2 ;  /* 0x0000000c06027c11 */ /* 0x008fc4000f8410ff */
[----:B------:R-:W-:Y:S02]  /*0150*/  CS2R R20, SRZ ;  /* 0x0000000000147805 */ /* 0x000fe4000001ff00 */
[----:B------:R-:W-:Y:S01]  /*0160*/  CS2R R22, SRZ ;  /* 0x0000000000167805 */ /* 0x000fe2000001ff00 */
[----:B----4-:R-:W2:Y:S01]  /*0170*/  LDG.E R14, desc[UR6][R10.64] ;  /* 0x000000060a0e7981 */ /* 0x010ea2000c1e1900 */
[----:B------:R-:W-:Y:S02]  /*0180*/  CS2R R8, SRZ ;  /* 0x0000000000087805 */ /* 0x000fe4000001ff00 */
[----:B------:R-:W-:Y:S01]  /*0190*/  LEA.HI.X R3, R6, UR13, R7, 0x2, P2 ;  /* 0x0000000d06037c11 */ /* 0x000fe200090f1407 */
[----:B------:R-:W2:Y:S04]  /*01a0*/  LDG.E R15, desc[UR6][R10.64+0x10] ;  /* 0x000010060a0f7981 */ /* 0x000ea8000c1e1900 */
[----:B------:R-:W3:Y:S04]  /*01b0*/  LDG.E R16, desc[UR6][R10.64+0x100] ;  /* 0x000100060a107981 */ /* 0x000ee8000c1e1900 */
[----:B------:R0:W3:Y:S04]  /*01c0*/  LDG.E R17, desc[UR6][R10.64+0x110] ;  /* 0x000110060a117981 */ /* 0x0000e8000c1e1900 */
[----:B------:R-:W2:Y:S04]  /*01d0*/  LDG.E R4, desc[UR6][R12.64] ;  /* 0x000000060c047981 */ /* 0x000ea8000c1e1900 */
[----:B------:R-:W2:Y:S01]  /*01e0*/  LDG.E R5, desc[UR6][R12.64+0x100] ;  /* 0x000100060c057981 */ /* 0x000ea2000c1e1900 */
[----:B0-----:R-:W-:-:S03]  /*01f0*/  CS2R R10, SRZ ;  /* 0x00000000000a7805 */ /* 0x001fc6000001ff00 */
[----:B------:R-:W2:Y:S04]  /*0200*/  LDG.E R6, desc[UR6][R12.64+0x10] ;  /* 0x000010060c067981 */ /* 0x000ea8000c1e1900 */
[----:B------:R-:W2:Y:S04]  /*0210*/  LDG.E R7, desc[UR6][R12.64+0x110] ;  /* 0x000110060c077981 */ /* 0x000ea8000c1e1900 */
[----:B------:R-:W2:Y:S04]  /*0220*/  @!P0 LDG.E R20, desc[UR6][R2.64] ;  /* 0x0000000602148981 */ /* 0x000ea8000c1e1900 */
[----:B------:R-:W2:Y:S04]  /*0230*/  @!P0 LDG.E R21, desc[UR6][R2.64+0x40] ;  /* 0x0000400602158981 */ /* 0x000ea8000c1e1900 */
[----:B------:R-:W2:Y:S04]  /*0240*/  @!P0 LDG.E R22, desc[UR6][R2.64+0x20] ;  /* 0x0000200602168981 */ /* 0x000ea8000c1e1900 */
[----:B------:R-:W2:Y:S04]  /*0250*/  @!P0 LDG.E R23, desc[UR6][R2.64+0x60] ;  /* 0x0000600602178981 */ /* 0x000ea8000c1e1900 */
[----:B------:R-:W3:Y:S04]  /*0260*/  @!P0 LDG.E R8, desc[UR6][R2.64+0x200] ;  /* 0x0002000602088981 */ /* 0x000ee8000c1e1900 */
[----:B------:R-:W3:Y:S04]  /*0270*/  @!P0 LDG.E R9, desc[UR6][R2.64+0x240] ;  /* 0x0002400602098981 */ /* 0x000ee8000c1e1900 */
[----:B------:R-:W3:Y:S04]  /*0280*/  @!P0 LDG.E R10, desc[UR6][R2.64+0x220] ;  /* 0x00022006020a8981 */ /* 0x000ee8000c1e1900 */
[----:B------:R-:W3:Y:S01]  /*0290*/  @!P0 LDG.E R11, desc[UR6][R2.64+0x260] ;  /* 0x00026006020b8981 */ /* 0x000ee2000c1e1900 */
[C---:B--2---:R-:W-:Y:S08]  /*02a0*/  HMMA.16816.F32 R20, R4.reuse, R14, R20 ;  /* 0x0000000e0414723c */ /* 0x044ff00000001814 */
[----:B---3--:R-:W-:Y:S11]  /*02b0*/  HMMA.16816.F32 R8, R4, R16, R8 ;  /* 0x000000100408723c */ /* 0x008ff60000001808 */
[----:B------:R-:W-:Y:S04]  /*02c0*/  STG.E desc[UR6][R2.64], R20 ;  /* 0x0000001402007986 */ /* 0x000fe8000c101906 */
[----:B------:R-:W-:Y:S04]  /*02d0*/  STG.E desc[UR6][R2.64+0x40], R21 ;  /* 0x0000401502007986 */ /* 0x000fe8000c101906 */
[----:B------:R-:W-:Y:S04]  /*02e0*/  STG.E desc[UR6][R2.64+0x20], R22 ;  /* 0x0000201602007986 */ /* 0x000fe8000c101906 */
[----:B------:R-:W-:Y:S04]  /*02f0*/  STG.E desc[UR6][R2.64+0x60], R23 ;  /* 0x0000601702007986 */ /* 0x000fe8000c101906 */
[----:B------:R-:W-:Y:S04]  /*0300*/  STG.E desc[UR6][R2.64+0x200], R8 ;  /* 0x0002000802007986 */ /* 0x000fe8000c101906 */
[----:B------:R-:W-:Y:S04]  /*0310*/  STG.E desc[UR6][R2.64+0x240], R9 ;  /* 0x0002400902007986 */ /* 0x000fe8000c101906 */
[----:B------:R-:W-:Y:S04]  /*0320*/  STG.E desc[UR6][R2.64+0x220], R10 ;  /* 0x0002200a02007986 */ /* 0x000fe8000c101906 */
[----:B------:R-:W-:Y:S01]  /*0330*/  STG.E desc[UR6][R2.64+0x260], R11 ;  /* 0x0002600b02007986 */ /* 0x000fe2000c101906 */
[----:B------:R-:W-:Y:S05]  /*0340*/  EXIT ;  /* 0x000000000000794d */ /* 0x000fea0003800000 */
.L_x_0:
[----:B------:R-:W-:-:S00]  /*0350*/  BRA `(.L_x_0) ;  /* 0xfffffffc00fc7947 */ /* 0x000fc0000383ffff */
[----:B------:R-:W-:-:S00]  /*0360*/  NOP ;  /* 0x0000000000007918 */ /* 0x000fc00000000000 */
        /* <DEDUP_REMOVED lines=9> */
.L_x_3:


//--------------------- .text._Z8wmma_kerI6__halfEvPS0_S1_PT_b --------------------------
	.section	.text._Z8wmma_kerI6__halfEvPS0_S1_PT_b,"ax",@progbits
	.align	128
        .global         _Z8wmma_kerI6__halfEvPS0_S1_PT_b
        .type           _Z8wmma_kerI6__halfEvPS0_S1_PT_b,@function
        .size           _Z8wmma_kerI6__halfEvPS0_S1_PT_b,(.L_x_4 - _Z8wmma_kerI6__halfEvPS0_S1_PT_b)
        .other          _Z8wmma_kerI6__halfEvPS0_S1_PT_b,@"STO_CUDA_ENTRY STV_DEFAULT"
_Z8wmma_kerI6__halfEvPS0_S1_PT_b:
.text._Z8wmma_kerI6__halfEvPS0_S1_PT_b:
[----:B------:R-:W-:Y:S01]  /*0000*/  LDC R1, c[0x0][0x37c] ;  /* 0x0000df00ff017b82 */ /* 0x000fe20000000800 */
[----:B------:R-:W0:Y:S01]  /*0010*/  S2R R5, SR_LANEID ;  /* 0x0000000000057919 */ /* 0x000e220000000000 */
[----:B------:R-:W1:Y:S01]  /*0020*/  LDCU.U8 UR4, c[0x0][0x398] ;  /* 0x00007300ff0477ac */ /* 0x000e620008000000 */
[----:B------:R-:W-:Y:S01]  /*0030*/  IMAD.MOV.U32 R3, RZ, RZ, RZ ;  /* 0x000000ffff037224 */ /* 0x000fe200078e00ff */
[----:B------:R-:W2:Y:S01]  /*0040*/  LDCU.128 UR8, c[0x0][0x380] ;  /* 0x00007000ff0877ac */ /* 0x000ea20008000c00 */
[----:B------:R-:W3:Y:S01]  /*0050*/  LDCU.64 UR6, c[0x0][0x358] ;  /* 0x00006b00ff0677ac */ /* 0x000ee20008000a00 */
[----:B-1----:R-:W-:Y:S01]  /*0060*/  UPRMT UR4, UR4, 0x8880, URZ ;  /* 0x0000888004047896 */ /* 0x002fe200080000ff */
[----:B0-----:R-:W-:Y:S02]  /*0070*/  LOP3.LUT R2, R5, 0x3, RZ, 0xc0, !PT ;  /* 0x0000000305027812 */ /* 0x001fe400078ec0ff */
[----:B------:R-:W-:-:S05]  /*0080*/  SHF.R.U32.HI R5, RZ, 0x2, R5 ;  /* 0x00000002ff057819 */ /* 0x000fca0000011605 */
[----:B------:R-:W-:-:S03]  /*0090*/  IMAD.WIDE.U32 R2, R5, 0x8, R2 ;  /* 0x0000000805027825 */ /* 0x000fc600078e0002 */
[C---:B--2---:R-:W-:Y:S02]  /*00a0*/  LEA R8, P0, R2.reuse, UR8, 0x2 ;  /* 0x0000000802087c11 */ /* 0x044fe4000f8010ff */
[C---:B------:R-:W-:Y:S02]  /*00b0*/  LEA R10, P1, R2.reuse, UR10, 0x2 ;  /* 0x0000000a020a7c11 */ /* 0x040fe4000f8210ff */
[C-C-:B------:R-:W-:Y:S02]  /*00c0*/  LEA.HI.X R9, R2.reuse, UR9, R3.reuse, 0x2, P0 ;  /* 0x0000000902097c11 */ /* 0x140fe400080f1403 */
[----:B------:R-:W-:Y:S02]  /*00d0*/  ISETP.NE.AND P0, PT, RZ, UR4, PT ;  /* 0x00000004ff007c0c */ /* 0x000fe4000bf05270 */
[----:B------:R-:W-:Y:S01]  /*00e0*/  LEA.HI.X R11, R2, UR11, R3, 0x2, P1 ;  /* 0x0000000b020b7c11 */ /* 0x000fe200088f1403 */
[----:B---3--:R0:W5:Y:S04]  /*00f0*/  LDG.E R4, desc[UR6][R8.64] ;  /* 0x0000000608047981 */ /* 0x008168000c1e1900 */
[----:B------:R0:W5:Y:S04]  /*0100*/  LDG.E R5, desc[UR6][R8.64+0x100] ;  /* 0x0001000608057981 */ /* 0x000168000c1e1900 */
[----:B------:R0:W5:Y:S04]  /*0110*/  LDG.E R6, desc[UR6][R8.64+0x10] ;  /* 0x0000100608067981 */ /* 0x000168000c1e1900 */
[----:B------:R0:W5:Y:S01]  /*0120*/  LDG.E R7, desc[UR6][R8.64+0x110] ;  /* 0x0001100608077981 */ /* 0x000162000c1e1900 */
[----:B------:R-:W-:-:S03]  /*0130*/  @P0 CS2R R16, SRZ ;  /* 0x0000000000100805 */ /* 0x000fc6000001ff00 */
[----:B------:R0:W5:Y:S01]  /*0140*/  LDG.E R12, desc[UR6][R10.64] ;  /* 0x000000060a0c7981 */ /* 0x000162000c1e1900 */
[----:B------:R-:W-:-:S03]  /*0150*/  @P0 CS2R R18, SRZ ;  /* 0x0000000000120805 */ /* 0x000fc6000001ff00 */
[----:B------:R0:W5:Y:S04]  /*0160*/  LDG.E R13, desc[UR6][R10.64+0x10] ;  /* 0x000010060a0d7981 */ /* 0x000168000c1e1900 */
[----:B------:R0:W5:Y:S04]  /*0170*/  LDG.E R14, desc[UR6][R10.64+0x100] ;  /* 0x000100060a0e7981 */ /* 0x000168000c1e1900 */
[----:B------:R0:W5:Y:S01]  /*0180*/  LDG.E R15, desc[UR6][R10.64+0x110] ;  /* 0x000110060a0f7981 */ /* 0x000162000c1e1900 */
[----:B------:R-:W-:Y:S05]  /*0190*/  @P0 BRA `(.L_x_1) ;  /* 0x00000000002c0947 */ /* 0x000fea0003800000 */
[----:B------:R-:W0:Y:S02]  /*01a0*/  LDCU.64 UR4, c[0x0][0x390] ;  /* 0x00007200ff0477ac */ /* 0x000e240008000a00 */
[----:B0-----:R-:W-:-:S04]  /*01b0*/  LEA R8, P0, R2, UR4, 0x2 ;  /* 0x0000000402087c11 */ /* 0x001fc8000f8010ff */
[----:B------:R-:W-:-:S05]  /*01c0*/  LEA.HI.X R9, R2, UR5, R3, 0x2, P0 ;  /* 0x0000000502097c11 */ /* 0x000fca00080f1403 */
[----:B------:R-:W2:Y:S04]  /*01d0*/  LDG.E R18, desc[UR6][R8.64] ;  /* 0x0000000608127981 */ /* 0x000ea8000c1e1900 */
[----:B------:R-:W3:Y:S04]  /*01e0*/  LDG.E R19, desc[UR6][R8.64+0x10] ;  /* 0x0000100608137981 */ /* 0x000ee8000c1e1900 */
[----:B------:R-:W4:Y:S04]  /*01f0*/  LDG.E R16, desc[UR6][R8.64+0x100] ;  /* 0x0001000608107981 */ /* 0x000f28000c1e1900 */
[----:B------:R-:W4:Y:S04]  /*0200*/  LDG.E R17, desc[UR6][R8.64+0x110] ;  /* 0x0001100608117981 */ /* 0x000f28000c1e1900 */
[----:B--2---:R-:W1:Y:S04]  /*0210*/  MOVM.16.MT88 R18, R18 ;  /* 0x000000001212723a */ /* 0x004e680000000000 */
[----:B---3--:R-:W2:Y:S04]  /*0220*/  MOVM.16.MT88 R19, R19 ;  /* 0x000000001313723a */ /* 0x008ea80000000000 */
[----:B----4-:R-:W3:Y:S04]  /*0230*/  MOVM.16.MT88 R16, R16 ;  /* 0x000000001010723a */ /* 0x010ee80000000000 */
[----:B------:R-:W4:Y:S02]  /*0240*/  MOVM.16.MT88 R17, R17 ;  /* 0x000000001111723a */ /* 0x000f240000000000 */
.L_x_1:
[C---:B-12--5:R-:W-:Y:S01]  /*0250*/  HMMA.16816.F16 R12, R4.reuse, R12, R18 ;  /* 0x0000000c040c723c */ /* 0x066fe20000000812 */
[----:B------:R-:W1:Y:S07]  /*0260*/  LDCU.64 UR4, c[0x0][0x390] ;  /* 0x00007200ff0477ac */ /* 0x000e6e0008000a00 */
[----:B---34-:R-:W-:Y:S11]  /*0270*/  HMMA.16816.F16 R14, R4, R14, R16 ;  /* 0x0000000e040e723c */ /* 0x018ff60000000810 */
[----:B------:R-:W2:Y:S01]  /*0280*/  MOVM.16.MT88 R7, R12 ;  /* 0x000000000c07723a */ /* 0x000ea20000000000 */
[----:B-1----:R-:W-:-:S03]  /*0290*/  LEA R4, P0, R2, UR4, 0x2 ;  /* 0x0000000402047c11 */ /* 0x002fc6000f8010ff */
[----:B------:R-:W1:Y:S01]  /*02a0*/  MOVM.16.MT88 R13, R13 ;  /* 0x000000000d0d723a */ /* 0x000e620000000000 */
[----:B------:R-:W-:-:S03]  /*02b0*/  LEA.HI.X R5, R2, UR5, R3, 0x2, P0 ;  /* 0x0000000502057c11 */ /* 0x000fc600080f1403 */
[----:B0-----:R-:W0:Y:S04]  /*02c0*/  MOVM.16.MT88 R9, R14 ;  /* 0x000000000e09723a */ /* 0x001e280000000000 */
[----:B------:R-:W3:Y:S04]  /*02d0*/  MOVM.16.MT88 R15, R15 ;  /* 0x000000000f0f723a */ /* 0x000ee80000000000 */
[----:B--2---:R-:W-:Y:S04]  /*02e0*/  STG.E desc[UR6][R4.64], R7 ;  /* 0x0000000704007986 */ /* 0x004fe8000c101906 */
[----:B-1----:R-:W-:Y:S04]  /*02f0*/  STG.E desc[UR6][R4.64+0x10], R13 ;  /* 0x0000100d04007986 */ /* 0x002fe8000c101906 */
[----:B0-----:R-:W-:Y:S04]  /*0300*/  STG.E desc[UR6][R4.64+0x100], R9 ;  /* 0x0001000904007986 */ /* 0x001fe8000c101906 */
[----:B---3--:R-:W-:Y:S01]  /*0310*/  STG.E desc[UR6][R4.64+0x110], R15 ;  /* 0x0001100f04007986 */ /* 0x008fe2000c101906 */
[----:B------:R-:W-:Y:S05]  /*0320*/  EXIT ;  /* 0x000000000000794d */ /* 0x000fea0003800000 */
.L_x_2:
        /* <DEDUP_REMOVED lines=13> */
.L_x_4:


//--------------------- .nv.shared.reserved.0     --------------------------
	.section	.nv.shared.reserved.0,"aw",@nobits
	.weak		__nv_reservedSMEM_offset_0_alias
	.size		__nv_reservedSMEM_offset_0_alias, 0, 64
	.other		__nv_reservedSMEM_offset_0_alias,@"STO_CUDA_RESERVED_SHARED STV_DEFAULT"
__nv_reservedSMEM_offset_0_alias:
	.zero		0
	.zero		64


//--------------------- .nv.constant0._Z8wmma_kerIfEvP6__halfS1_PT_b --------------------------
	.section	.nv.constant0._Z8wmma_kerIfEvP6__halfS1_PT_b,"a",@progbits
	.sectionflags	@""
	.align	4
.nv.constant0._Z8wmma_kerIfEvP6__halfS1_PT_b:
	.zero		921


//--------------------- .nv.constant0._Z8wmma_kerI6__halfEvPS0_S1_PT_b --------------------------
	.section	.nv.constant0._Z8wmma_kerI6__halfEvPS0_S1_PT_b,"a",@progbits
	.sectionflags	@""
	.align	4
.nv.constant0._Z8wmma_kerI6__halfEvPS0_S1_PT_b:
	.zero		921


//--------------------- SYMBOLS --------------------------

	.type		.nv.reservedSmem.offset0,@object
	.size		.nv.reservedSmem.offset0,0x4
